//
// Generated by NVIDIA NVVM Compiler
//
// Compiler Build ID: CL-36424714
// Cuda compilation tools, release 13.0, V13.0.88
// Based on NVVM 20.0.0
//

.version 9.0
.target sm_100
.address_size 64


.entry _Z8vadd_gpuiPKfS0_Pf(
	.param .u32 _Z8vadd_gpuiPKfS0_Pf_param_0,
	.param .u64 .ptr .align 1 _Z8vadd_gpuiPKfS0_Pf_param_1,
	.param .u64 .ptr .align 1 _Z8vadd_gpuiPKfS0_Pf_param_2,
	.param .u64 .ptr .align 1 _Z8vadd_gpuiPKfS0_Pf_param_3
)
{
	.reg .pred 	%p<2>;
	.reg .b32 	%r<6>;
	.reg .b32 	%f<4>;
	.reg .b64 	%rd<11>;

	ld.param.u32 	%r2, [_Z8vadd_gpuiPKfS0_Pf_param_0];
	ld.param.u64 	%rd1, [_Z8vadd_gpuiPKfS0_Pf_param_1];
	ld.param.u64 	%rd2, [_Z8vadd_gpuiPKfS0_Pf_param_2];
	ld.param.u64 	%rd3, [_Z8vadd_gpuiPKfS0_Pf_param_3];
	mov.u32 	%r3, %tid.x;
	mov.u32 	%r4, %ctaid.x;
	mov.u32 	%r5, %ntid.x;
	mad.lo.s32 	%r1, %r4, %r5, %r3;
	setp.ge.s32 	%p1, %r1, %r2;
	@%p1 bra 	$L__BB0_2;
	cvta.to.global.u64 	%rd4, %rd1;
	cvta.to.global.u64 	%rd5, %rd2;
	cvta.to.global.u64 	%rd6, %rd3;
	mul.wide.s32 	%rd7, %r1, 4;
	add.s64 	%rd8, %rd4, %rd7;
	ld.global.f32 	%f1, [%rd8];
	add.s64 	%rd9, %rd5, %rd7;
	ld.global.f32 	%f2, [%rd9];
	add.s64 	%rd10, %rd6, %rd7;
	add.f32 	%f3, %f1, %f2;
	st.global.f32 	[%rd10], %f3;
$L__BB0_2:
	ret;

}


// ===== COMPILED SASS (sm_100) =====

	.target	sm_100

	.elftype	@"ET_EXEC"


//--------------------- .note.nv.tkinfo           --------------------------
	.section	.note.nv.tkinfo,"",@"SHT_NOTE"
	.sectionflags	@"SHF_NOTE_NV_TKINFO"
	.tkinfo
        /*0018*/ 	.word	0x00000002
        /*0030*/ 	.string	""
        /*0030*/ 	.string	"ptxas"
        /*0030*/ 	.string	"Cuda compilation tools, release 13.0, V13.0.88"
        /*0030*/ 	.string	"Build cuda_13.0.r13.0/compiler.36424714_0"
        /*0030*/ 	.string	"-arch sm_100 -m 64 "



//--------------------- .note.nv.cuinfo           --------------------------
	.section	.note.nv.cuinfo,"",@"SHT_NOTE"
	.sectionflags	@"SHF_NOTE_NV_CUINFO"
        /*0018*/ 	.short	0x0002
        /*001a*/ 	.short	0x0064
        /*001c*/ 	.short	0x0082
	.zero		2


//--------------------- .nv.info                  --------------------------
	.section	.nv.info,"",@"SHT_CUDA_INFO"
	.align	4


	//----- nvinfo : EIATTR_REGCOUNT
	.align		4
        /*0000*/ 	.byte	0x04, 0x2f
        /*0002*/ 	.short	(.L_1 - .L_0)
	.align		4
.L_0:
        /*0004*/ 	.word	index@(_Z8vadd_gpuiPKfS0_Pf)
        /*0008*/ 	.word	0x0000000c


	//----- nvinfo : EIATTR_FRAME_SIZE
	.align		4
.L_1:
        /*000c*/ 	.byte	0x04, 0x11
        /*000e*/ 	.short	(.L_3 - .L_2)
	.align		4
.L_2:
        /*0010*/ 	.word	index@(_Z8vadd_gpuiPKfS0_Pf)
        /*0014*/ 	.word	0x00000000


	//----- nvinfo : EIATTR_MIN_STACK_SIZE
	.align		4
.L_3:
        /*0018*/ 	.byte	0x04, 0x12
        /*001a*/ 	.short	(.L_5 - .L_4)
	.align		4
.L_4:
        /*001c*/ 	.word	index@(_Z8vadd_gpuiPKfS0_Pf)
        /*0020*/ 	.word	0x00000000
.L_5:


//--------------------- .nv.compat                --------------------------
	.section	.nv.compat,"",@"SHT_CUDA_COMPAT_INFO"
	.align	4
        /*0000*/ 	.byte	0x02, 0x09, 0x00, 0x00, 0x02, 0x02, 0x01, 0x00, 0x02, 0x05, 0x05, 0x00, 0x03, 0x07, 0x01, 0x01
        /*0010*/ 	.byte	0x02, 0x03, 0x00, 0x00, 0x02, 0x06, 0x01, 0x00, 0x04, 0x0b, 0x08, 0x00, 0x09, 0x00, 0x00, 0x00
        /*0020*/ 	.byte	0x00, 0x00, 0x00, 0x00


//--------------------- .nv.info._Z8vadd_gpuiPKfS0_Pf --------------------------
	.section	.nv.info._Z8vadd_gpuiPKfS0_Pf,"",@"SHT_CUDA_INFO"
	.sectionflags	@""
	.align	4


	//----- nvinfo : EIATTR_CUDA_API_VERSION
	.align		4
        /*0000*/ 	.byte	0x04, 0x37
        /*0002*/ 	.short	(.L_7 - .L_6)
.L_6:
        /*0004*/ 	.word	0x00000082


	//----- nvinfo : EIATTR_KPARAM_INFO
	.align		4
.L_7:
        /*0008*/ 	.byte	0x04, 0x17
        /*000a*/ 	.short	(.L_9 - .L_8)
.L_8:
        /*000c*/ 	.word	0x00000000
        /*0010*/ 	.short	0x0003
        /*0012*/ 	.short	0x0018
        /*0014*/ 	.byte	0x00, 0xf5, 0x21, 0x00


	//----- nvinfo : EIATTR_KPARAM_INFO
	.align		4
.L_9:
        /*0018*/ 	.byte	0x04, 0x17
        /*001a*/ 	.short	(.L_11 - .L_10)
.L_10:
        /*001c*/ 	.word	0x00000000
        /*0020*/ 	.short	0x0002
        /*0022*/ 	.short	0x0010
        /*0024*/ 	.byte	0x00, 0xf5, 0x21, 0x00


	//----- nvinfo : EIATTR_KPARAM_INFO
	.align		4
.L_11:
        /*0028*/ 	.byte	0x04, 0x17
        /*002a*/ 	.short	(.L_13 - .L_12)
.L_12:
        /*002c*/ 	.word	0x00000000
        /*0030*/ 	.short	0x0001
        /*0032*/ 	.short	0x0008
        /*0034*/ 	.byte	0x00, 0xf5, 0x21, 0x00


	//----- nvinfo : EIATTR_KPARAM_INFO
	.align		4
.L_13:
        /*0038*/ 	.byte	0x04, 0x17
        /*003a*/ 	.short	(.L_15 - .L_14)
.L_14:
        /*003c*/ 	.word	0x00000000
        /*0040*/ 	.short	0x0000
        /*0042*/ 	.short	0x0000
        /*0044*/ 	.byte	0x00, 0xf0, 0x11, 0x00


	//----- nvinfo : EIATTR_SPARSE_MMA_MASK
	.align		4
.L_15:
        /*0048*/ 	.byte	0x03, 0x50
        /*004a*/ 	.short	0x0000


	//----- nvinfo : EIATTR_MAXREG_COUNT
	.align		4
        /*004c*/ 	.byte	0x03, 0x1b
        /*004e*/ 	.short	0x00ff


	//----- nvinfo : EIATTR_MERCURY_ISA_VERSION
	.align		4
        /*0050*/ 	.byte	0x03, 0x5f
        /*0052*/ 	.short	0x0101


	//----- nvinfo : EIATTR_VRC_CTA_INIT_COUNT
	.align		4
        /*0054*/ 	.byte	0x02, 0x4a
	.zero		1
	.zero		1


	//----- nvinfo : EIATTR_EXIT_INSTR_OFFSETS
	.align		4
        /*0058*/ 	.byte	0x04, 0x1c
        /*005a*/ 	.short	(.L_17 - .L_16)


	//   ....[0]....
.L_16:
        /*005c*/ 	.word	0x00000070


	//   ....[1]....
        /*0060*/ 	.word	0x00000130


	//----- nvinfo : EIATTR_CBANK_PARAM_SIZE
	.align		4
.L_17:
        /*0064*/ 	.byte	0x03, 0x19
        /*0066*/ 	.short	0x0020


	//----- nvinfo : EIATTR_PARAM_CBANK
	.align		4
        /*0068*/ 	.byte	0x04, 0x0a
        /*006a*/ 	.short	(.L_19 - .L_18)
	.align		4
.L_18:
        /*006c*/ 	.word	index@(.nv.constant0._Z8vadd_gpuiPKfS0_Pf)
        /*0070*/ 	.short	0x0380
        /*0072*/ 	.short	0x0020


	//----- nvinfo : EIATTR_SW_WAR
	.align		4
.L_19:
        /*0074*/ 	.byte	0x04, 0x36
        /*0076*/ 	.short	(.L_21 - .L_20)
.L_20:
        /*0078*/ 	.word	0x00000008
.L_21:


//--------------------- .nv.callgraph             --------------------------
	.section	.nv.callgraph,"",@"SHT_CUDA_CALLGRAPH"
	.align	4
	.sectionentsize	8
	.align		4
        /*0000*/ 	.word	0x00000000
	.align		4
        /*0004*/ 	.word	0xffffffff
	.align		4
        /*0008*/ 	.word	0x00000000
	.align		4
        /*000c*/ 	.word	0xfffffffe
	.align		4
        /*0010*/ 	.word	0x00000000
	.align		4
        /*0014*/ 	.word	0xfffffffd
	.align		4
        /*0018*/ 	.word	0x00000000
	.align		4
        /*001c*/ 	.word	0xfffffffc


//--------------------- .text._Z8vadd_gpuiPKfS0_Pf --------------------------
	.section	.text._Z8vadd_gpuiPKfS0_Pf,"ax",@progbits
	.align	128
.text._Z8vadd_gpuiPKfS0_Pf:
        .type           _Z8vadd_gpuiPKfS0_Pf,@function
        .size           _Z8vadd_gpuiPKfS0_Pf,(.L_x_1 - _Z8vadd_gpuiPKfS0_Pf)
        .other          _Z8vadd_gpuiPKfS0_Pf,@"STO_CUDA_ENTRY STV_DEFAULT"
_Z8vadd_gpuiPKfS0_Pf:
[----:B------:R-:W-:Y:S01]  /*0000*/  LDC R1, c[0x0][0x37c] ;  /* 0x0000df00ff017b82 */ /* 0x000fe20000000800 */
[----:B------:R-:W0:Y:S07]  /*0010*/  S2R R9, SR_TID.X ;  /* 0x0000000000097919 */ /* 0x000e2e0000002100 */
[----:B------:R-:W0:Y:S01]  /*0020*/  S2UR UR4, SR_CTAID.X ;  /* 0x00000000000479c3 */ /* 0x000e220000002500 */
[----:B------:R-:W1:Y:S07]  /*0030*/  LDCU UR5, c[0x0][0x380] ;  /* 0x00007000ff0577ac */ /* 0x000e6e0008000800 */
[----:B------:R-:W0:Y:S02]  /*0040*/  LDC R0, c[0x0][0x360] ;  /* 0x0000d800ff007b82 */ /* 0x000e240000000800 */
[----:B0-----:R-:W-:-:S05]  /*0050*/  IMAD R9, R0, UR4, R9 ;  /* 0x0000000400097c24 */ /* 0x001fca000f8e0209 */
[----:B-1----:R-:W-:-:S13]  /*0060*/  ISETP.GE.AND P0, PT, R9, UR5, PT ;  /* 0x0000000509007c0c */ /* 0x002fda000bf06270 */
[----:B------:R-:W-:Y:S05]  /*0070*/  @P0 EXIT ;  /* 0x000000000000094d */ /* 0x000fea0003800000 */
[----:B------:R-:W0:Y:S01]  /*0080*/  LDC.64 R2, c[0x0][0x388] ;  /* 0x0000e200ff027b82 */ /* 0x000e220000000a00 */
[----:B------:R-:W1:Y:S07]  /*0090*/  LDCU.64 UR4, c[0x0][0x358] ;  /* 0x00006b00ff0477ac */ /* 0x000e6e0008000a00 */
[----:B------:R-:W2:Y:S08]  /*00a0*/  LDC.64 R4, c[0x0][0x390] ;  /* 0x0000e400ff047b82 */ /* 0x000eb00000000a00 */
[----:B------:R-:W3:Y:S01]  /*00b0*/  LDC.64 R6, c[0x0][0x398] ;  /* 0x0000e600ff067b82 */ /* 0x000ee20000000a00 */
[----:B0-----:R-:W-:-:S06]  /*00c0*/  IMAD.WIDE R2, R9, 0x4, R2 ;  /* 0x0000000409027825 */ /* 0x001fcc00078e0202 */
[----:B-1----:R-:W4:Y:S01]  /*00d0*/  LDG.E R2, desc[UR4][R2.64] ;  /* 0x0000000402027981 */ /* 0x002f22000c1e1900 */
[----:B--2---:R-:W-:-:S06]  /*00e0*/  IMAD.WIDE R4, R9, 0x4, R4 ;  /* 0x0000000409047825 */ /* 0x004fcc00078e0204 */
[----:B------:R-:W4:Y:S01]  /*00f0*/  LDG.E R5, desc[UR4][R4.64] ;  /* 0x0000000404057981 */ /* 0x000f22000c1e1900 */
[----:B---3--:R-:W-:-:S04]  /*0100*/  IMAD.WIDE R6, R9, 0x4, R6 ;  /* 0x0000000409067825 */ /* 0x008fc800078e0206 */
[----:B----4-:R-:W-:-:S05]  /*0110*/  FADD R9, R2, R5 ;  /* 0x0000000502097221 */ /* 0x010fca0000000000 */
[----:B------:R-:W-:Y:S01]  /*0120*/  STG.E desc[UR4][R6.64], R9 ;  /* 0x0000000906007986 */ /* 0x000fe2000c101904 */
[----:B------:R-:W-:Y:S05]  /*0130*/  EXIT ;  /* 0x000000000000794d */ /* 0x000fea0003800000 */
.L_x_0:
[----:B------:R-:W-:-:S00]  /*0140*/  BRA `(.L_x_0) ;  /* 0xfffffffc00fc7947 */ /* 0x000fc0000383ffff */
[----:B------:R-:W-:-:S00]  /*0150*/  NOP ;  /* 0x0000000000007918 */ /* 0x000fc00000000000 */
        /* <DEDUP_REMOVED lines=10> */
.L_x_1:


//--------------------- .nv.shared.reserved.0     --------------------------
	.section	.nv.shared.reserved.0,"aw",@nobits
	.weak		__nv_reservedSMEM_offset_0_alias
	.size		__nv_reservedSMEM_offset_0_alias, 0, 64
	.other		__nv_reservedSMEM_offset_0_alias,@"STO_CUDA_RESERVED_SHARED STV_DEFAULT"
__nv_reservedSMEM_offset_0_alias:
	.zero		0
	.zero		64


//--------------------- .nv.constant0._Z8vadd_gpuiPKfS0_Pf --------------------------
	.section	.nv.constant0._Z8vadd_gpuiPKfS0_Pf,"a",@progbits
	.sectionflags	@""
	.align	4
.nv.constant0._Z8vadd_gpuiPKfS0_Pf:
	.zero		928


//--------------------- SYMBOLS --------------------------

	.type		.nv.reservedSmem.offset0,@object
	.size		.nv.reservedSmem.offset0,0x4
